	.headerflags	@"EF_CUDA_TEXMODE_UNIFIED EF_CUDA_64BIT_ADDRESS EF_CUDA_ACCELERATORS EF_CUDA_SM90 EF_CUDA_VIRTUAL_SM(EF_CUDA_SM90)"
	.elftype	@"ET_EXEC"


//--------------------- .nv.info                  --------------------------
	.section	.nv.info,"",@"SHT_CUDA_INFO"
	.align	4


	//----- nvinfo : EIATTR_REGCOUNT
	.align		4
        /*0000*/ 	.byte	0x04, 0x2f
        /*0002*/ 	.short	(.L_1 - .L_0)
	.align		4
.L_0:
        /*0004*/ 	.word	index@(triton_poi_fused_convolution_18)
        /*0008*/ 	.word	0x0000000c


	//----- nvinfo : EIATTR_MIN_STACK_SIZE
	.align		4
.L_1:
        /*000c*/ 	.byte	0x04, 0x12
        /*000e*/ 	.short	(.L_3 - .L_2)
	.align		4
.L_2:
        /*0010*/ 	.word	index@(triton_poi_fused_convolution_18)
        /*0014*/ 	.word	0x00000000


	//----- nvinfo : EIATTR_FRAME_SIZE
	.align		4
.L_3:
        /*0018*/ 	.byte	0x04, 0x11
        /*001a*/ 	.short	(.L_5 - .L_4)
	.align		4
.L_4:
        /*001c*/ 	.word	index@(triton_poi_fused_convolution_18)
        /*0020*/ 	.word	0x00000000


	//----- nvinfo : EIATTR_MIN_STACK_SIZE
	.align		4
.L_5:
        /*0024*/ 	.byte	0x04, 0x12
        /*0026*/ 	.short	(.L_7 - .L_6)
	.align		4
.L_6:
        /*0028*/ 	.word	index@(triton_poi_fused_convolution_18)
        /*002c*/ 	.word	0x00000000
.L_7:


//--------------------- .nv.info.triton_poi_fused_convolution_18 --------------------------
	.section	.nv.info.triton_poi_fused_convolution_18,"",@"SHT_CUDA_INFO"
	.sectionflags	@""
	.align	4


	//----- nvinfo : EIATTR_CUDA_API_VERSION
	.align		4
        /*0000*/ 	.byte	0x04, 0x37
        /*0002*/ 	.short	(.L_9 - .L_8)
.L_8:
        /*0004*/ 	.word	0x0000007c


	//----- nvinfo : EIATTR_KPARAM_INFO
	.align		4
.L_9:
        /*0008*/ 	.byte	0x04, 0x17
        /*000a*/ 	.short	(.L_11 - .L_10)
.L_10:
        /*000c*/ 	.word	0x00000000
        /*0010*/ 	.short	0x0002
        /*0012*/ 	.short	0x0010
        /*0014*/ 	.byte	0x00, 0xf0, 0x11, 0x00


	//----- nvinfo : EIATTR_KPARAM_INFO
	.align		4
.L_11:
        /*0018*/ 	.byte	0x04, 0x17
        /*001a*/ 	.short	(.L_13 - .L_12)
.L_12:
        /*001c*/ 	.word	0x00000000
        /*0020*/ 	.short	0x0001
        /*0022*/ 	.short	0x0008
        /*0024*/ 	.byte	0x00, 0xf4, 0x21, 0x00


	//----- nvinfo : EIATTR_KPARAM_INFO
	.align		4
.L_13:
        /*0028*/ 	.byte	0x04, 0x17
        /*002a*/ 	.short	(.L_15 - .L_14)
.L_14:
        /*002c*/ 	.word	0x00000000
        /*0030*/ 	.short	0x0000
        /*0032*/ 	.short	0x0000
        /*0034*/ 	.byte	0x00, 0xf4, 0x21, 0x00


	//----- nvinfo : EIATTR_SPARSE_MMA_MASK
	.align		4
.L_15:
        /*0038*/ 	.byte	0x03, 0x50
        /*003a*/ 	.short	0x0000


	//----- nvinfo : EIATTR_MAXREG_COUNT
	.align		4
        /*003c*/ 	.byte	0x03, 0x1b
        /*003e*/ 	.short	0x00ff


	//----- nvinfo : EIATTR_EXIT_INSTR_OFFSETS
	.align		4
        /*0040*/ 	.byte	0x04, 0x1c
        /*0042*/ 	.short	(.L_17 - .L_16)


	//   ....[0]....
.L_16:
        /*0044*/ 	.word	0x000001b0


	//   ....[1]....
        /*0048*/ 	.word	0x000001d0


	//----- nvinfo : EIATTR_REQNTID
	.align		4
.L_17:
        /*004c*/ 	.byte	0x04, 0x10
        /*004e*/ 	.short	(.L_19 - .L_18)
.L_18:
        /*0050*/ 	.word	0x00000080
        /*0054*/ 	.word	0x00000001
        /*0058*/ 	.word	0x00000001


	//----- nvinfo : EIATTR_CBANK_PARAM_SIZE
	.align		4
.L_19:
        /*005c*/ 	.byte	0x03, 0x19
        /*005e*/ 	.short	0x0014


	//----- nvinfo : EIATTR_PARAM_CBANK
	.align		4
        /*0060*/ 	.byte	0x04, 0x0a
        /*0062*/ 	.short	(.L_21 - .L_20)
	.align		4
.L_20:
        /*0064*/ 	.word	index@(.nv.constant0.triton_poi_fused_convolution_18)
        /*0068*/ 	.short	0x0210
        /*006a*/ 	.short	0x0014


	//----- nvinfo : EIATTR_SW_WAR
	.align		4
.L_21:
        /*006c*/ 	.byte	0x04, 0x36
        /*006e*/ 	.short	(.L_23 - .L_22)
.L_22:
        /*0070*/ 	.word	0x00000008
.L_23:


//--------------------- .nv.callgraph             --------------------------
	.section	.nv.callgraph,"",@"SHT_CUDA_CALLGRAPH"
	.align	4
	.sectionentsize	8
	.align		4
        /*0000*/ 	.word	0x00000000
	.align		4
        /*0004*/ 	.word	0xffffffff
	.align		4
        /*0008*/ 	.word	0x00000000
	.align		4
        /*000c*/ 	.word	0xfffffffe
	.align		4
        /*0010*/ 	.word	0x00000000
	.align		4
        /*0014*/ 	.word	0xfffffffd
	.align		4
        /*0018*/ 	.word	0x00000000
	.align		4
        /*001c*/ 	.word	0xfffffffc


//--------------------- .text.triton_poi_fused_convolution_18 --------------------------
	.section	.text.triton_poi_fused_convolution_18,"ax",@progbits
	.align	128
        .global         triton_poi_fused_convolution_18
        .type           triton_poi_fused_convolution_18,@function
        .size           triton_poi_fused_convolution_18,(.L_x_1 - triton_poi_fused_convolution_18)
        .other          triton_poi_fused_convolution_18,@"STO_CUDA_ENTRY STV_DEFAULT"
triton_poi_fused_convolution_18:
.text.triton_poi_fused_convolution_18:
[----:B------:R-:W0:Y:S02]  /*0000*/  LDC R1, c[0x0][0x28] ;  /* 0x00000a00ff017b82 */ /* 0x000e240000000800 */
[----:B------:R-:W1:Y:S01]  /*0010*/  S2R R0, SR_TID.X ;  /* 0x0000000000007919 */ /* 0x000e620000002100 */
[----:B------:R-:W2:Y:S01]  /*0020*/  LDC.64 R2, c[0x0][0x210] ;  /* 0x00008400ff027b82 */ /* 0x000ea20000000a00 */
[----:B------:R-:W-:Y:S01]  /*0030*/  ULDC.64 UR4, c[0x0][0x208] ;  /* 0x0000820000047ab9 */ /* 0x000fe20000000a00 */
[----:B------:R-:W3:Y:S06]  /*0040*/  S2R R7, SR_CTAID.X ;  /* 0x0000000000077919 */ /* 0x000eec0000002500 */
[----:B------:R-:W4:Y:S01]  /*0050*/  LDC.64 R4, c[0x0][0x218] ;  /* 0x00008600ff047b82 */ /* 0x000f220000000a00 */
[----:B-1----:R-:W-:Y:S01]  /*0060*/  IMAD.SHL.U32 R0, R0, 0x2, RZ ;  /* 0x0000000200007824 */ /* 0x002fe200078e00ff */
[----:B---3--:R-:W-:-:S04]  /*0070*/  SHF.R.S32.HI R6, RZ, 0x17, R7 ;  /* 0x00000017ff067819 */ /* 0x008fc80000011407 */
[----:B------:R-:W-:Y:S02]  /*0080*/  LOP3.LUT R0, R0, 0xfe, RZ, 0xc0, !PT ;  /* 0x000000fe00007812 */ /* 0x000fe400078ec0ff */
[----:B------:R-:W-:-:S03]  /*0090*/  SGXT R6, R6, 0x1 ;  /* 0x000000010606781a */ /* 0x000fc60000000200 */
[----:B------:R-:W-:Y:S02]  /*00a0*/  IMAD R7, R7, 0x100, R0 ;  /* 0x0000010007077824 */ /* 0x000fe400078e0200 */
[----:B------:R-:W-:Y:S02]  /*00b0*/  IMAD.MOV.U32 R0, RZ, RZ, RZ ;  /* 0x000000ffff007224 */ /* 0x000fe400078e00ff */
[C---:B--2---:R-:W-:Y:S01]  /*00c0*/  IMAD.WIDE R2, R7.reuse, 0x4, R2 ;  /* 0x0000000407027825 */ /* 0x044fe200078e0202 */
[----:B------:R-:W-:Y:S02]  /*00d0*/  LEA.HI R6, R6, R7, RZ, 0x8 ;  /* 0x0000000706067211 */ /* 0x000fe400078f40ff */
[----:B------:R-:W-:Y:S02]  /*00e0*/  ISETP.GE.AND P0, PT, R7, 0x800, PT ;  /* 0x000008000700780c */ /* 0x000fe40003f06270 */
[----:B------:R-:W-:-:S04]  /*00f0*/  SHF.R.S32.HI R9, RZ, 0x8, R6 ;  /* 0x00000008ff097819 */ /* 0x000fc80000011406 */
[----:B------:R-:W-:-:S04]  /*0100*/  LEA.HI R6, R6, R9, RZ, 0x1 ;  /* 0x0000000906067211 */ /* 0x000fc800078f08ff */
[----:B------:R-:W-:-:S05]  /*0110*/  LOP3.LUT R6, R6, 0xfffffffe, RZ, 0xc0, !PT ;  /* 0xfffffffe06067812 */ /* 0x000fca00078ec0ff */
[----:B------:R-:W-:Y:S01]  /*0120*/  IMAD.IADD R9, R9, 0x1, -R6 ;  /* 0x0000000109097824 */ /* 0x000fe200078e0a06 */
[----:B------:R-:W-:-:S03]  /*0130*/  CS2R R6, SRZ ;  /* 0x0000000000067805 */ /* 0x000fc6000001ff00 */
[----:B----4-:R-:W-:-:S03]  /*0140*/  IMAD.WIDE R4, R9, 0x4, R4 ;  /* 0x0000000409047825 */ /* 0x010fc600078e0204 */
[----:B------:R-:W2:Y:S01]  /*0150*/  @!P0 LDG.E.64 R6, desc[UR4][R2.64] ;  /* 0x0000000402068981 */ /* 0x000ea2000c1e1b00 */
[----:B------:R-:W-:-:S03]  /*0160*/  IMAD.MOV.U32 R9, RZ, RZ, RZ ;  /* 0x000000ffff097224 */ /* 0x000fc600078e00ff */
[----:B------:R-:W2:Y:S04]  /*0170*/  @!P0 LDG.E.EL R0, desc[UR4][R4.64] ;  /* 0x0000000404008981 */ /* 0x000ea8000c2e1900 */
[----:B------:R-:W3:Y:S01]  /*0180*/  @!P0 LDG.E.EL R9, desc[UR4][R4.64] ;  /* 0x0000000404098981 */ /* 0x000ee2000c2e1900 */
[----:B--2---:R-:W-:Y:S01]  /*0190*/  FADD R7, R0, R7 ;  /* 0x0000000700077221 */ /* 0x004fe20000000000 */
[----:B---3--:R-:W-:Y:S01]  /*01a0*/  FADD R6, R9, R6 ;  /* 0x0000000609067221 */ /* 0x008fe20000000000 */
[----:B------:R-:W-:Y:S06]  /*01b0*/  @P0 EXIT ;  /* 0x000000000000094d */ /* 0x000fec0003800000 */
[----:B------:R-:W-:Y:S01]  /*01c0*/  STG.E.64 desc[UR4][R2.64], R6 ;  /* 0x0000000602007986 */ /* 0x000fe2000c101b04 */
[----:B------:R-:W-:Y:S05]  /*01d0*/  EXIT ;  /* 0x000000000000794d */ /* 0x000fea0003800000 */
.L_x_0:
[----:B------:R-:W-:-:S00]  /*01e0*/  BRA `(.L_x_0) ;  /* 0xfffffffc00fc7947 */ /* 0x000fc0000383ffff */
[----:B------:R-:W-:-:S00]  /*01f0*/  NOP ;  /* 0x0000000000007918 */ /* 0x000fc00000000000 */
        /* <DEDUP_REMOVED lines=8> */
.L_x_1:


//--------------------- .nv.constant0.triton_poi_fused_convolution_18 --------------------------
	.section	.nv.constant0.triton_poi_fused_convolution_18,"a",@progbits
	.sectionflags	@""
	.align	4
.nv.constant0.triton_poi_fused_convolution_18:
	.zero		548
